	.headerflags	@"EF_CUDA_TEXMODE_UNIFIED EF_CUDA_64BIT_ADDRESS EF_CUDA_ACCELERATORS EF_CUDA_SM90 EF_CUDA_VIRTUAL_SM(EF_CUDA_SM90)"
	.elftype	@"ET_EXEC"


//--------------------- .nv.info                  --------------------------
	.section	.nv.info,"",@"SHT_CUDA_INFO"
	.align	4


	//----- nvinfo : EIATTR_REGCOUNT
	.align		4
        /*0000*/ 	.byte	0x04, 0x2f
        /*0002*/ 	.short	(.L_3 - .L_2)
	.align		4
.L_2:
        /*0004*/ 	.word	index@(triton_poi_fused__native_batch_norm_legit_no_training_leaky_relu_3)
        /*0008*/ 	.word	0x00000014


	//----- nvinfo : EIATTR_MIN_STACK_SIZE
	.align		4
.L_3:
        /*000c*/ 	.byte	0x04, 0x12
        /*000e*/ 	.short	(.L_5 - .L_4)
	.align		4
.L_4:
        /*0010*/ 	.word	index@(triton_poi_fused__native_batch_norm_legit_no_training_leaky_relu_3)
        /*0014*/ 	.word	0x00000000


	//----- nvinfo : EIATTR_FRAME_SIZE
	.align		4
.L_5:
        /*0018*/ 	.byte	0x04, 0x11
        /*001a*/ 	.short	(.L_7 - .L_6)
	.align		4
.L_6:
        /*001c*/ 	.word	index@(triton_poi_fused__native_batch_norm_legit_no_training_leaky_relu_3)
        /*0020*/ 	.word	0x00000000


	//----- nvinfo : EIATTR_MIN_STACK_SIZE
	.align		4
.L_7:
        /*0024*/ 	.byte	0x04, 0x12
        /*0026*/ 	.short	(.L_9 - .L_8)
	.align		4
.L_8:
        /*0028*/ 	.word	index@(triton_poi_fused__native_batch_norm_legit_no_training_leaky_relu_3)
        /*002c*/ 	.word	0x00000000
.L_9:


//--------------------- .nv.info.triton_poi_fused__native_batch_norm_legit_no_training_leaky_relu_3 --------------------------
	.section	.nv.info.triton_poi_fused__native_batch_norm_legit_no_training_leaky_relu_3,"",@"SHT_CUDA_INFO"
	.sectionflags	@""
	.align	4


	//----- nvinfo : EIATTR_CUDA_API_VERSION
	.align		4
        /*0000*/ 	.byte	0x04, 0x37
        /*0002*/ 	.short	(.L_11 - .L_10)
.L_10:
        /*0004*/ 	.word	0x0000007c


	//----- nvinfo : EIATTR_KPARAM_INFO
	.align		4
.L_11:
        /*0008*/ 	.byte	0x04, 0x17
        /*000a*/ 	.short	(.L_13 - .L_12)
.L_12:
        /*000c*/ 	.word	0x00000000
        /*0010*/ 	.short	0x0006
        /*0012*/ 	.short	0x0030
        /*0014*/ 	.byte	0x00, 0xf0, 0x11, 0x00


	//----- nvinfo : EIATTR_KPARAM_INFO
	.align		4
.L_13:
        /*0018*/ 	.byte	0x04, 0x17
        /*001a*/ 	.short	(.L_15 - .L_14)
.L_14:
        /*001c*/ 	.word	0x00000000
        /*0020*/ 	.short	0x0005
        /*0022*/ 	.short	0x0028
        /*0024*/ 	.byte	0x00, 0xf4, 0x21, 0x00


	//----- nvinfo : EIATTR_KPARAM_INFO
	.align		4
.L_15:
        /*0028*/ 	.byte	0x04, 0x17
        /*002a*/ 	.short	(.L_17 - .L_16)
.L_16:
        /*002c*/ 	.word	0x00000000
        /*0030*/ 	.short	0x0004
        /*0032*/ 	.short	0x0020
        /*0034*/ 	.byte	0x00, 0xf4, 0x21, 0x00


	//----- nvinfo : EIATTR_KPARAM_INFO
	.align		4
.L_17:
        /*0038*/ 	.byte	0x04, 0x17
        /*003a*/ 	.short	(.L_19 - .L_18)
.L_18:
        /*003c*/ 	.word	0x00000000
        /*0040*/ 	.short	0x0003
        /*0042*/ 	.short	0x0018
        /*0044*/ 	.byte	0x00, 0xf4, 0x21, 0x00


	//----- nvinfo : EIATTR_KPARAM_INFO
	.align		4
.L_19:
        /*0048*/ 	.byte	0x04, 0x17
        /*004a*/ 	.short	(.L_21 - .L_20)
.L_20:
        /*004c*/ 	.word	0x00000000
        /*0050*/ 	.short	0x0002
        /*0052*/ 	.short	0x0010
        /*0054*/ 	.byte	0x00, 0xf4, 0x21, 0x00


	//----- nvinfo : EIATTR_KPARAM_INFO
	.align		4
.L_21:
        /*0058*/ 	.byte	0x04, 0x17
        /*005a*/ 	.short	(.L_23 - .L_22)
.L_22:
        /*005c*/ 	.word	0x00000000
        /*0060*/ 	.short	0x0001
        /*0062*/ 	.short	0x0008
        /*0064*/ 	.byte	0x00, 0xf4, 0x21, 0x00


	//----- nvinfo : EIATTR_KPARAM_INFO
	.align		4
.L_23:
        /*0068*/ 	.byte	0x04, 0x17
        /*006a*/ 	.short	(.L_25 - .L_24)
.L_24:
        /*006c*/ 	.word	0x00000000
        /*0070*/ 	.short	0x0000
        /*0072*/ 	.short	0x0000
        /*0074*/ 	.byte	0x00, 0xf4, 0x21, 0x00


	//----- nvinfo : EIATTR_SPARSE_MMA_MASK
	.align		4
.L_25:
        /*0078*/ 	.byte	0x03, 0x50
        /*007a*/ 	.short	0x0000


	//----- nvinfo : EIATTR_MAXREG_COUNT
	.align		4
        /*007c*/ 	.byte	0x03, 0x1b
        /*007e*/ 	.short	0x00ff


	//----- nvinfo : EIATTR_EXIT_INSTR_OFFSETS
	.align		4
        /*0080*/ 	.byte	0x04, 0x1c
        /*0082*/ 	.short	(.L_27 - .L_26)


	//   ....[0]....
.L_26:
        /*0084*/ 	.word	0x00000330


	//   ....[1]....
        /*0088*/ 	.word	0x00000350


	//----- nvinfo : EIATTR_REQNTID
	.align		4
.L_27:
        /*008c*/ 	.byte	0x04, 0x10
        /*008e*/ 	.short	(.L_29 - .L_28)
.L_28:
        /*0090*/ 	.word	0x00000080
        /*0094*/ 	.word	0x00000001
        /*0098*/ 	.word	0x00000001


	//----- nvinfo : EIATTR_CBANK_PARAM_SIZE
	.align		4
.L_29:
        /*009c*/ 	.byte	0x03, 0x19
        /*009e*/ 	.short	0x0034


	//----- nvinfo : EIATTR_PARAM_CBANK
	.align		4
        /*00a0*/ 	.byte	0x04, 0x0a
        /*00a2*/ 	.short	(.L_31 - .L_30)
	.align		4
.L_30:
        /*00a4*/ 	.word	index@(.nv.constant0.triton_poi_fused__native_batch_norm_legit_no_training_leaky_relu_3)
        /*00a8*/ 	.short	0x0210
        /*00aa*/ 	.short	0x0034


	//----- nvinfo : EIATTR_SW_WAR
	.align		4
.L_31:
        /*00ac*/ 	.byte	0x04, 0x36
        /*00ae*/ 	.short	(.L_33 - .L_32)
.L_32:
        /*00b0*/ 	.word	0x00000008
.L_33:


//--------------------- .nv.callgraph             --------------------------
	.section	.nv.callgraph,"",@"SHT_CUDA_CALLGRAPH"
	.align	4
	.sectionentsize	8
	.align		4
        /*0000*/ 	.word	0x00000000
	.align		4
        /*0004*/ 	.word	0xffffffff
	.align		4
        /*0008*/ 	.word	0x00000000
	.align		4
        /*000c*/ 	.word	0xfffffffe
	.align		4
        /*0010*/ 	.word	0x00000000
	.align		4
        /*0014*/ 	.word	0xfffffffd
	.align		4
        /*0018*/ 	.word	0x00000000
	.align		4
        /*001c*/ 	.word	0xfffffffc


//--------------------- .nv.constant4             --------------------------
	.section	.nv.constant4,"a",@progbits
	.align	8
	.align		8
.nv.constant4:
        /*0000*/ 	.dword	_$_str
	.align		8
        /*0008*/ 	.dword	_$_str_$_2


//--------------------- .text.triton_poi_fused__native_batch_norm_legit_no_training_leaky_relu_3 --------------------------
	.section	.text.triton_poi_fused__native_batch_norm_legit_no_training_leaky_relu_3,"ax",@progbits
	.align	128
        .global         triton_poi_fused__native_batch_norm_legit_no_training_leaky_relu_3
        .type           triton_poi_fused__native_batch_norm_legit_no_training_leaky_relu_3,@function
        .size           triton_poi_fused__native_batch_norm_legit_no_training_leaky_relu_3,(.L_x_1 - triton_poi_fused__native_batch_norm_legit_no_training_leaky_relu_3)
        .other          triton_poi_fused__native_batch_norm_legit_no_training_leaky_relu_3,@"STO_CUDA_ENTRY STV_DEFAULT"
triton_poi_fused__native_batch_norm_legit_no_training_leaky_relu_3:
.text.triton_poi_fused__native_batch_norm_legit_no_training_leaky_relu_3:
[----:B------:R-:W0:Y:S01]  /*0000*/  LDC R1, c[0x0][0x28] ;  /* 0x00000a00ff017b82 */ /* 0x000e220000000800 */
[----:B------:R-:W1:Y:S07]  /*0010*/  S2R R2, SR_TID.X ;  /* 0x0000000000027919 */ /* 0x000e6e0000002100 */
[----:B------:R-:W2:Y:S01]  /*0020*/  LDC.64 R8, c[0x0][0x228] ;  /* 0x00008a00ff087b82 */ /* 0x000ea20000000a00 */
[----:B------:R-:W-:Y:S01]  /*0030*/  ULDC.64 UR4, c[0x0][0x208] ;  /* 0x0000820000047ab9 */ /* 0x000fe20000000a00 */
[----:B------:R-:W3:Y:S06]  /*0040*/  S2R R3, SR_CTAID.X ;  /* 0x0000000000037919 */ /* 0x000eec0000002500 */
[----:B------:R-:W4:Y:S08]  /*0050*/  LDC.64 R6, c[0x0][0x220] ;  /* 0x00008800ff067b82 */ /* 0x000f300000000a00 */
[----:B------:R-:W5:Y:S08]  /*0060*/  LDC.64 R10, c[0x0][0x230] ;  /* 0x00008c00ff0a7b82 */ /* 0x000f700000000a00 */
[----:B------:R-:W2:Y:S01]  /*0070*/  LDC.64 R12, c[0x0][0x238] ;  /* 0x00008e00ff0c7b82 */ /* 0x000ea20000000a00 */
[----:B-1----:R-:W-:-:S04]  /*0080*/  LOP3.LUT R2, R2, 0x7f, RZ, 0xc0, !PT ;  /* 0x0000007f02027812 */ /* 0x002fc800078ec0ff */
[----:B---3--:R-:W-:Y:S01]  /*0090*/  LEA R3, R3, R2, 0x7 ;  /* 0x0000000203037211 */ /* 0x008fe200078e38ff */
[----:B------:R-:W-:-:S03]  /*00a0*/  HFMA2.MMA R2, -RZ, RZ, 0, 0 ;  /* 0x00000000ff027435 */ /* 0x000fc600000001ff */
[----:B------:R-:W-:-:S07]  /*00b0*/  ISETP.GE.AND P0, PT, R3, 0xe0, PT ;  /* 0x000000e00300780c */ /* 0x000fce0003f06270 */
[----:B------:R-:W-:-:S05]  /*00c0*/  IMAD.HI R0, R3, -0x6db6db6d, R2 ;  /* 0x9249249303007827 */ /* 0x000fca00078e0202 */
[----:B------:R-:W-:-:S04]  /*00d0*/  SHF.R.U32.HI R5, RZ, 0x1f, R0 ;  /* 0x0000001fff057819 */ /* 0x000fc80000011600 */
[----:B------:R-:W-:-:S04]  /*00e0*/  LEA.HI.SX32 R5, R0, R5, 0x1e ;  /* 0x0000000500057211 */ /* 0x000fc800078ff2ff */
[----:B------:R-:W-:-:S04]  /*00f0*/  SHF.R.S32.HI R0, RZ, 0x1f, R5 ;  /* 0x0000001fff007819 */ /* 0x000fc80000011405 */
[----:B------:R-:W-:-:S04]  /*0100*/  LEA.HI R0, R0, R5, RZ, 0x3 ;  /* 0x0000000500007211 */ /* 0x000fc800078f18ff */
[----:B------:R-:W-:-:S04]  /*0110*/  LOP3.LUT R0, R0, 0xfffffff8, RZ, 0xc0, !PT ;  /* 0xfffffff800007812 */ /* 0x000fc800078ec0ff */
[----:B------:R-:W-:Y:S02]  /*0120*/  IADD3 R15, R5, -R0, RZ ;  /* 0x80000000050f7210 */ /* 0x000fe40007ffe0ff */
[----:B------:R-:W1:Y:S03]  /*0130*/  LDC.64 R4, c[0x0][0x218] ;  /* 0x00008600ff047b82 */ /* 0x000e660000000a00 */
[----:B--2---:R-:W-:-:S05]  /*0140*/  IMAD.WIDE R8, R15, 0x4, R8 ;  /* 0x000000040f087825 */ /* 0x004fca00078e0208 */
[----:B------:R5:W2:Y:S01]  /*0150*/  @!P0 LDG.E.EL R2, desc[UR4][R8.64] ;  /* 0x0000000408028981 */ /* 0x000aa2000c2e1900 */
[----:B------:R-:W-:Y:S01]  /*0160*/  HFMA2.MMA R17, -RZ, RZ, 0, 0 ;  /* 0x00000000ff117435 */ /* 0x000fe200000001ff */
[----:B------:R-:W-:Y:S01]  /*0170*/  MOV R0, RZ ;  /* 0x000000ff00007202 */ /* 0x000fe20000000f00 */
[----:B----4-:R-:W-:-:S04]  /*0180*/  IMAD.WIDE R6, R15, 0x4, R6 ;  /* 0x000000040f067825 */ /* 0x010fc800078e0206 */
[----:B-----5:R-:W-:-:S04]  /*0190*/  IMAD.WIDE R8, R15, 0x4, R10 ;  /* 0x000000040f087825 */ /* 0x020fc800078e020a */
[----:B------:R-:W3:Y:S01]  /*01a0*/  @!P0 LDG.E.EL R17, desc[UR4][R6.64] ;  /* 0x0000000406118981 */ /* 0x000ee2000c2e1900 */
[----:B-1----:R-:W-:-:S04]  /*01b0*/  IMAD.WIDE R4, R3, 0x4, R4 ;  /* 0x0000000403047825 */ /* 0x002fc800078e0204 */
[----:B0-----:R-:W-:Y:S01]  /*01c0*/  IMAD.WIDE R10, R15, 0x4, R12 ;  /* 0x000000040f0a7825 */ /* 0x001fe200078e020c */
[----:B------:R0:W3:Y:S01]  /*01d0*/  @!P0 LDG.E R0, desc[UR4][R4.64] ;  /* 0x0000000404008981 */ /* 0x0000e2000c1e1900 */
[----:B------:R-:W-:-:S06]  /*01e0*/  CS2R R12, SRZ ;  /* 0x00000000000c7805 */ /* 0x000fcc000001ff00 */
[----:B------:R-:W4:Y:S04]  /*01f0*/  @!P0 LDG.E.EL R12, desc[UR4][R8.64] ;  /* 0x00000004080c8981 */ /* 0x000f28000c2e1900 */
[----:B------:R-:W4:Y:S01]  /*0200*/  @!P0 LDG.E.EL R13, desc[UR4][R10.64] ;  /* 0x000000040a0d8981 */ /* 0x000f22000c2e1900 */
[----:B0-----:R-:W-:Y:S01]  /*0210*/  MOV R5, 0x3e800000 ;  /* 0x3e80000000057802 */ /* 0x001fe20000000f00 */
[----:B--2---:R-:W-:-:S04]  /*0220*/  FADD R2, R2, 9.9999997473787516356e-06 ;  /* 0x3727c5ac02027421 */ /* 0x004fc80000000000 */
[----:B------:R-:W0:Y:S02]  /*0230*/  MUFU.SQRT R14, R2 ;  /* 0x00000002000e7308 */ /* 0x000e240000002000 */
[C---:B0-----:R-:W-:Y:S02]  /*0240*/  FSETP.GT.AND P1, PT, R14.reuse, 8.50705917302346158658e+37, PT ;  /* 0x7e8000000e00780b */ /* 0x041fe40003f24000 */
[----:B------:R-:W-:-:S11]  /*0250*/  FSETP.GEU.AND P2, PT, R14, 1.175494350822287508e-38, PT ;  /* 0x008000000e00780b */ /* 0x000fd60003f4e000 */
[----:B------:R-:W-:-:S04]  /*0260*/  @P1 FMUL R14, R14, 0.25 ;  /* 0x3e8000000e0e1820 */ /* 0x000fc80000400000 */
[----:B------:R-:W-:-:S06]  /*0270*/  @!P2 FMUL R14, R14, 16777216 ;  /* 0x4b8000000e0ea820 */ /* 0x000fcc0000400000 */
[----:B------:R-:W0:Y:S01]  /*0280*/  MUFU.RCP R14, R14 ;  /* 0x0000000e000e7308 */ /* 0x000e220000001000 */
[----:B------:R-:W-:Y:S01]  /*0290*/  FSEL R5, R5, 1, P1 ;  /* 0x3f80000005057808 */ /* 0x000fe20000800000 */
[----:B---3--:R-:W-:-:S04]  /*02a0*/  FADD R0, -R17, R0 ;  /* 0x0000000011007221 */ /* 0x008fc80000000100 */
[----:B------:R-:W-:-:S04]  /*02b0*/  @!P2 FMUL R5, R5, 16777216 ;  /* 0x4b8000000505a820 */ /* 0x000fc80000400000 */
[----:B0-----:R-:W-:Y:S02]  /*02c0*/  FMUL R7, R14, R5 ;  /* 0x000000050e077220 */ /* 0x001fe40000400000 */
[----:B------:R-:W0:Y:S02]  /*02d0*/  LDC.64 R4, c[0x0][0x210] ;  /* 0x00008400ff047b82 */ /* 0x000e240000000a00 */
[----:B------:R-:W-:-:S04]  /*02e0*/  FMUL R0, R0, R7 ;  /* 0x0000000700007220 */ /* 0x000fc80000400000 */
[----:B----4-:R-:W-:-:S05]  /*02f0*/  FFMA R13, R0, R12, R13 ;  /* 0x0000000c000d7223 */ /* 0x010fca000000000d */
[----:B------:R-:W-:Y:S01]  /*0300*/  FSETP.GT.AND P1, PT, R13, RZ, PT ;  /* 0x000000ff0d00720b */ /* 0x000fe20003f24000 */
[----:B0-----:R-:W-:-:S12]  /*0310*/  IMAD.WIDE R2, R3, 0x4, R4 ;  /* 0x0000000403027825 */ /* 0x001fd800078e0204 */
[----:B------:R-:W-:Y:S01]  /*0320*/  @!P1 FMUL R13, R13, 0.20000000298023223877 ;  /* 0x3e4ccccd0d0d9820 */ /* 0x000fe20000400000 */
[----:B------:R-:W-:Y:S06]  /*0330*/  @P0 EXIT ;  /* 0x000000000000094d */ /* 0x000fec0003800000 */
[----:B------:R-:W-:Y:S01]  /*0340*/  STG.E desc[UR4][R2.64], R13 ;  /* 0x0000000d02007986 */ /* 0x000fe2000c101904 */
[----:B------:R-:W-:Y:S05]  /*0350*/  EXIT ;  /* 0x000000000000794d */ /* 0x000fea0003800000 */
.L_x_0:
[----:B------:R-:W-:-:S00]  /*0360*/  BRA `(.L_x_0) ;  /* 0xfffffffc00fc7947 */ /* 0x000fc0000383ffff */
[----:B------:R-:W-:-:S00]  /*0370*/  NOP ;  /* 0x0000000000007918 */ /* 0x000fc00000000000 */
        /* <DEDUP_REMOVED lines=8> */
.L_x_1:


//--------------------- .nv.global.init           --------------------------
	.section	.nv.global.init,"aw",@progbits
.nv.global.init:
	.type		_$_str,@object
	.size		_$_str,(_$_str_$_2 - _$_str)
_$_str:
        /*0000*/ 	.byte	0x5f, 0x5f, 0x43, 0x55, 0x44, 0x41, 0x5f, 0x46, 0x54, 0x5a, 0x00
	.type		_$_str_$_2,@object
	.size		_$_str_$_2,(.L_1 - _$_str_$_2)
_$_str_$_2:
        /*000b*/ 	.byte	0x5f, 0x5f, 0x43, 0x55, 0x44, 0x41, 0x5f, 0x50, 0x52, 0x45, 0x43, 0x5f, 0x53, 0x51, 0x52, 0x54
        /*001b*/ 	.byte	0x00
.L_1:


//--------------------- .nv.constant0.triton_poi_fused__native_batch_norm_legit_no_training_leaky_relu_3 --------------------------
	.section	.nv.constant0.triton_poi_fused__native_batch_norm_legit_no_training_leaky_relu_3,"a",@progbits
	.sectionflags	@""
	.align	4
.nv.constant0.triton_poi_fused__native_batch_norm_legit_no_training_leaky_relu_3:
	.zero		580
